	.headerflags	@"EF_CUDA_TEXMODE_UNIFIED EF_CUDA_64BIT_ADDRESS EF_CUDA_ACCELERATORS EF_CUDA_SM90 EF_CUDA_VIRTUAL_SM(EF_CUDA_SM90)"
	.elftype	@"ET_EXEC"


//--------------------- .nv.info                  --------------------------
	.section	.nv.info,"",@"SHT_CUDA_INFO"
	.align	4


	//----- nvinfo : EIATTR_REGCOUNT
	.align		4
        /*0000*/ 	.byte	0x04, 0x2f
        /*0002*/ 	.short	(.L_1 - .L_0)
	.align		4
.L_0:
        /*0004*/ 	.word	index@(triton_poi_fused_convolution_leaky_relu_leaky_relu_backward_5)
        /*0008*/ 	.word	0x00000010


	//----- nvinfo : EIATTR_MIN_STACK_SIZE
	.align		4
.L_1:
        /*000c*/ 	.byte	0x04, 0x12
        /*000e*/ 	.short	(.L_3 - .L_2)
	.align		4
.L_2:
        /*0010*/ 	.word	index@(triton_poi_fused_convolution_leaky_relu_leaky_relu_backward_5)
        /*0014*/ 	.word	0x00000000


	//----- nvinfo : EIATTR_FRAME_SIZE
	.align		4
.L_3:
        /*0018*/ 	.byte	0x04, 0x11
        /*001a*/ 	.short	(.L_5 - .L_4)
	.align		4
.L_4:
        /*001c*/ 	.word	index@(triton_poi_fused_convolution_leaky_relu_leaky_relu_backward_5)
        /*0020*/ 	.word	0x00000000


	//----- nvinfo : EIATTR_MIN_STACK_SIZE
	.align		4
.L_5:
        /*0024*/ 	.byte	0x04, 0x12
        /*0026*/ 	.short	(.L_7 - .L_6)
	.align		4
.L_6:
        /*0028*/ 	.word	index@(triton_poi_fused_convolution_leaky_relu_leaky_relu_backward_5)
        /*002c*/ 	.word	0x00000000
.L_7:


//--------------------- .nv.info.triton_poi_fused_convolution_leaky_relu_leaky_relu_backward_5 --------------------------
	.section	.nv.info.triton_poi_fused_convolution_leaky_relu_leaky_relu_backward_5,"",@"SHT_CUDA_INFO"
	.sectionflags	@""
	.align	4


	//----- nvinfo : EIATTR_CUDA_API_VERSION
	.align		4
        /*0000*/ 	.byte	0x04, 0x37
        /*0002*/ 	.short	(.L_9 - .L_8)
.L_8:
        /*0004*/ 	.word	0x0000007c


	//----- nvinfo : EIATTR_KPARAM_INFO
	.align		4
.L_9:
        /*0008*/ 	.byte	0x04, 0x17
        /*000a*/ 	.short	(.L_11 - .L_10)
.L_10:
        /*000c*/ 	.word	0x00000000
        /*0010*/ 	.short	0x0003
        /*0012*/ 	.short	0x0018
        /*0014*/ 	.byte	0x00, 0xf0, 0x11, 0x00


	//----- nvinfo : EIATTR_KPARAM_INFO
	.align		4
.L_11:
        /*0018*/ 	.byte	0x04, 0x17
        /*001a*/ 	.short	(.L_13 - .L_12)
.L_12:
        /*001c*/ 	.word	0x00000000
        /*0020*/ 	.short	0x0002
        /*0022*/ 	.short	0x0010
        /*0024*/ 	.byte	0x00, 0xf4, 0x21, 0x00


	//----- nvinfo : EIATTR_KPARAM_INFO
	.align		4
.L_13:
        /*0028*/ 	.byte	0x04, 0x17
        /*002a*/ 	.short	(.L_15 - .L_14)
.L_14:
        /*002c*/ 	.word	0x00000000
        /*0030*/ 	.short	0x0001
        /*0032*/ 	.short	0x0008
        /*0034*/ 	.byte	0x00, 0xf4, 0x21, 0x00


	//----- nvinfo : EIATTR_KPARAM_INFO
	.align		4
.L_15:
        /*0038*/ 	.byte	0x04, 0x17
        /*003a*/ 	.short	(.L_17 - .L_16)
.L_16:
        /*003c*/ 	.word	0x00000000
        /*0040*/ 	.short	0x0000
        /*0042*/ 	.short	0x0000
        /*0044*/ 	.byte	0x00, 0xf4, 0x21, 0x00


	//----- nvinfo : EIATTR_SPARSE_MMA_MASK
	.align		4
.L_17:
        /*0048*/ 	.byte	0x03, 0x50
        /*004a*/ 	.short	0x0000


	//----- nvinfo : EIATTR_MAXREG_COUNT
	.align		4
        /*004c*/ 	.byte	0x03, 0x1b
        /*004e*/ 	.short	0x00ff


	//----- nvinfo : EIATTR_EXIT_INSTR_OFFSETS
	.align		4
        /*0050*/ 	.byte	0x04, 0x1c
        /*0052*/ 	.short	(.L_19 - .L_18)


	//   ....[0]....
.L_18:
        /*0054*/ 	.word	0x00000470


	//----- nvinfo : EIATTR_REQNTID
	.align		4
.L_19:
        /*0058*/ 	.byte	0x04, 0x10
        /*005a*/ 	.short	(.L_21 - .L_20)
.L_20:
        /*005c*/ 	.word	0x00000080
        /*0060*/ 	.word	0x00000001
        /*0064*/ 	.word	0x00000001


	//----- nvinfo : EIATTR_CBANK_PARAM_SIZE
	.align		4
.L_21:
        /*0068*/ 	.byte	0x03, 0x19
        /*006a*/ 	.short	0x001c


	//----- nvinfo : EIATTR_PARAM_CBANK
	.align		4
        /*006c*/ 	.byte	0x04, 0x0a
        /*006e*/ 	.short	(.L_23 - .L_22)
	.align		4
.L_22:
        /*0070*/ 	.word	index@(.nv.constant0.triton_poi_fused_convolution_leaky_relu_leaky_relu_backward_5)
        /*0074*/ 	.short	0x0210
        /*0076*/ 	.short	0x001c


	//----- nvinfo : EIATTR_SW_WAR
	.align		4
.L_23:
        /*0078*/ 	.byte	0x04, 0x36
        /*007a*/ 	.short	(.L_25 - .L_24)
.L_24:
        /*007c*/ 	.word	0x00000008
.L_25:


//--------------------- .nv.callgraph             --------------------------
	.section	.nv.callgraph,"",@"SHT_CUDA_CALLGRAPH"
	.align	4
	.sectionentsize	8
	.align		4
        /*0000*/ 	.word	0x00000000
	.align		4
        /*0004*/ 	.word	0xffffffff
	.align		4
        /*0008*/ 	.word	0x00000000
	.align		4
        /*000c*/ 	.word	0xfffffffe
	.align		4
        /*0010*/ 	.word	0x00000000
	.align		4
        /*0014*/ 	.word	0xfffffffd
	.align		4
        /*0018*/ 	.word	0x00000000
	.align		4
        /*001c*/ 	.word	0xfffffffc


//--------------------- .text.triton_poi_fused_convolution_leaky_relu_leaky_relu_backward_5 --------------------------
	.section	.text.triton_poi_fused_convolution_leaky_relu_leaky_relu_backward_5,"ax",@progbits
	.align	128
        .global         triton_poi_fused_convolution_leaky_relu_leaky_relu_backward_5
        .type           triton_poi_fused_convolution_leaky_relu_leaky_relu_backward_5,@function
        .size           triton_poi_fused_convolution_leaky_relu_leaky_relu_backward_5,(.L_x_1 - triton_poi_fused_convolution_leaky_relu_leaky_relu_backward_5)
        .other          triton_poi_fused_convolution_leaky_relu_leaky_relu_backward_5,@"STO_CUDA_ENTRY STV_DEFAULT"
triton_poi_fused_convolution_leaky_relu_leaky_relu_backward_5:
.text.triton_poi_fused_convolution_leaky_relu_leaky_relu_backward_5:
[----:B------:R-:W-:Y:S01]  /*0000*/  LDC R1, c[0x0][0x28] ;  /* 0x00000a00ff017b82 */ /* 0x000fe20000000800 */
[----:B------:R-:W1:Y:S07]  /*0010*/  S2R R0, SR_TID.X ;  /* 0x0000000000007919 */ /* 0x000e6e0000002100 */
[----:B------:R-:W2:Y:S01]  /*0020*/  LDC.64 R12, c[0x0][0x218] ;  /* 0x00008600ff0c7b82 */ /* 0x000ea20000000a00 */
[----:B------:R-:W-:Y:S01]  /*0030*/  ULDC.64 UR4, c[0x0][0x208] ;  /* 0x0000820000047ab9 */ /* 0x000fe20000000a00 */
[----:B------:R-:W-:Y:S01]  /*0040*/  ULDC.64 UR6, c[0x0][0x220] ;  /* 0x0000880000067ab9 */ /* 0x000fe20000000a00 */
[----:B------:R-:W3:Y:S05]  /*0050*/  S2R R7, SR_CTAID.X ;  /* 0x0000000000077919 */ /* 0x000eea0000002500 */
[----:B------:R-:W4:Y:S01]  /*0060*/  LDC.64 R2, c[0x0][0x210] ;  /* 0x00008400ff027b82 */ /* 0x000f220000000a00 */
[----:B-1----:R-:W-:Y:S01]  /*0070*/  IMAD.SHL.U32 R0, R0, 0x8, RZ ;  /* 0x0000000800007824 */ /* 0x002fe200078e00ff */
[----:B---3--:R-:W-:-:S04]  /*0080*/  SHF.R.S32.HI R5, RZ, 0x15, R7 ;  /* 0x00000015ff057819 */ /* 0x008fc80000011407 */
[----:B------:R-:W-:Y:S02]  /*0090*/  LOP3.LUT R0, R0, 0x3f8, RZ, 0xc0, !PT ;  /* 0x000003f800007812 */ /* 0x000fe400078ec0ff */
[----:B------:R-:W-:-:S03]  /*00a0*/  SGXT R5, R5, 0x1 ;  /* 0x000000010505781a */ /* 0x000fc60000000200 */
[----:B------:R-:W-:-:S04]  /*00b0*/  IMAD R0, R7, 0x400, R0 ;  /* 0x0000040007007824 */ /* 0x000fc800078e0200 */
[----:B----4-:R-:W-:Y:S01]  /*00c0*/  IMAD.WIDE R2, R0, 0x4, R2 ;  /* 0x0000000400027825 */ /* 0x010fe200078e0202 */
[----:B------:R-:W-:-:S04]  /*00d0*/  LEA.HI R5, R5, R0, RZ, 0xa ;  /* 0x0000000005057211 */ /* 0x000fc800078f50ff */
[----:B------:R-:W-:Y:S01]  /*00e0*/  SHF.R.S32.HI R5, RZ, 0xa, R5 ;  /* 0x0000000aff057819 */ /* 0x000fe20000011405 */
[----:B------:R-:W3:Y:S03]  /*00f0*/  LDG.E.128 R8, desc[UR4][R2.64+0x10] ;  /* 0x0000100402087981 */ /* 0x000ee6000c1e1d00 */
[----:B------:R-:W-:-:S04]  /*0100*/  LEA.HI R4, R5, R5, RZ, 0x5 ;  /* 0x0000000505047211 */ /* 0x000fc800078f28ff */
[----:B------:R-:W-:-:S05]  /*0110*/  LOP3.LUT R4, R4, 0xffffffe0, RZ, 0xc0, !PT ;  /* 0xffffffe004047812 */ /* 0x000fca00078ec0ff */
[----:B------:R-:W-:-:S04]  /*0120*/  IMAD.IADD R5, R5, 0x1, -R4 ;  /* 0x0000000105057824 */ /* 0x000fc800078e0a04 */
[----:B--2---:R-:W-:Y:S02]  /*0130*/  IMAD.WIDE R12, R5, 0x4, R12 ;  /* 0x00000004050c7825 */ /* 0x004fe400078e020c */
[----:B------:R-:W2:Y:S04]  /*0140*/  LDG.E.128 R4, desc[UR4][R2.64] ;  /* 0x0000000402047981 */ /* 0x000ea8000c1e1d00 */
[----:B------:R-:W2:Y:S02]  /*0150*/  LDG.E.EL R12, desc[UR4][R12.64] ;  /* 0x000000040c0c7981 */ /* 0x000ea4000c2e1900 */
[CC--:B--2---:R-:W-:Y:S02]  /*0160*/  FSETP.GT.AND P3, PT, R5.reuse, -R12.reuse, PT ;  /* 0x8000000c0500720b */ /* 0x0c4fe40003f64000 */
[-C--:B------:R-:W-:Y:S01]  /*0170*/  FSETP.GT.AND P4, PT, R6, -R12.reuse, PT ;  /* 0x8000000c0600720b */ /* 0x080fe20003f84000 */
[--C-:B------:R-:W-:Y:S01]  /*0180*/  FADD R5, R5, R12.reuse ;  /* 0x0000000c05057221 */ /* 0x100fe20000000000 */
[-C--:B------:R-:W-:Y:S01]  /*0190*/  FSETP.GT.AND P0, PT, R4, -R12.reuse, PT ;  /* 0x8000000c0400720b */ /* 0x080fe20003f04000 */
[----:B------:R-:W-:Y:S01]  /*01a0*/  FADD R6, R6, R12 ;  /* 0x0000000c06067221 */ /* 0x000fe20000000000 */
[----:B------:R-:W-:-:S02]  /*01b0*/  FSETP.GT.AND P5, PT, R7, -R12, PT ;  /* 0x8000000c0700720b */ /* 0x000fc40003fa4000 */
[-C--:B---3--:R-:W-:Y:S02]  /*01c0*/  FSETP.GT.AND P1, PT, R10, -R12.reuse, PT ;  /* 0x8000000c0a00720b */ /* 0x088fe40003f24000 */
[----:B------:R-:W-:-:S03]  /*01d0*/  FSETP.GT.AND P2, PT, R11, -R12, PT ;  /* 0x8000000c0b00720b */ /* 0x000fc60003f44000 */
[----:B------:R-:W-:Y:S01]  /*01e0*/  @!P3 FMUL R5, R5, 0.10000000149011611938 ;  /* 0x3dcccccd0505b820 */ /* 0x000fe20000400000 */
[-C--:B------:R-:W-:Y:S01]  /*01f0*/  FSETP.GT.AND P3, PT, R9, -R12.reuse, PT ;  /* 0x8000000c0900720b */ /* 0x080fe20003f64000 */
[----:B------:R-:W-:Y:S01]  /*0200*/  @!P4 FMUL R6, R6, 0.10000000149011611938 ;  /* 0x3dcccccd0606c820 */ /* 0x000fe20000400000 */
[----:B------:R-:W-:Y:S01]  /*0210*/  FSETP.GT.AND P4, PT, R8, -R12, PT ;  /* 0x8000000c0800720b */ /* 0x000fe20003f84000 */
[--C-:B------:R-:W-:Y:S01]  /*0220*/  FADD R4, R4, R12.reuse ;  /* 0x0000000c04047221 */ /* 0x100fe20000000000 */
[--C-:B------:R-:W-:Y:S01]  /*0230*/  FADD R7, R7, R12.reuse ;  /* 0x0000000c07077221 */ /* 0x100fe20000000000 */
[--C-:B------:R-:W-:Y:S02]  /*0240*/  FADD R10, R10, R12.reuse ;  /* 0x0000000c0a0a7221 */ /* 0x100fe40000000000 */
[----:B------:R-:W-:Y:S01]  /*0250*/  @!P0 FMUL R4, R4, 0.10000000149011611938 ;  /* 0x3dcccccd04048820 */ /* 0x000fe20000400000 */
[--C-:B------:R-:W-:Y:S01]  /*0260*/  FADD R11, R11, R12.reuse ;  /* 0x0000000c0b0b7221 */ /* 0x100fe20000000000 */
[--C-:B------:R-:W-:Y:S01]  /*0270*/  FADD R9, R9, R12.reuse ;  /* 0x0000000c09097221 */ /* 0x100fe20000000000 */
[----:B------:R-:W-:Y:S01]  /*0280*/  FADD R8, R8, R12 ;  /* 0x0000000c08087221 */ /* 0x000fe20000000000 */
[----:B------:R-:W-:Y:S01]  /*0290*/  @!P5 FMUL R7, R7, 0.10000000149011611938 ;  /* 0x3dcccccd0707d820 */ /* 0x000fe20000400000 */
[----:B------:R-:W-:Y:S01]  /*02a0*/  FSETP.GT.AND P0, PT, R4, RZ, PT ;  /* 0x000000ff0400720b */ /* 0x000fe20003f04000 */
[----:B------:R-:W-:Y:S01]  /*02b0*/  @!P1 FMUL R10, R10, 0.10000000149011611938 ;  /* 0x3dcccccd0a0a9820 */ /* 0x000fe20000400000 */
[----:B------:R-:W-:Y:S01]  /*02c0*/  FSETP.GT.AND P5, PT, R5, RZ, PT ;  /* 0x000000ff0500720b */ /* 0x000fe20003fa4000 */
[----:B------:R-:W-:Y:S01]  /*02d0*/  @!P2 FMUL R11, R11, 0.10000000149011611938 ;  /* 0x3dcccccd0b0ba820 */ /* 0x000fe20000400000 */
[----:B------:R-:W-:Y:S01]  /*02e0*/  @!P3 FMUL R9, R9, 0.10000000149011611938 ;  /* 0x3dcccccd0909b820 */ /* 0x000fe20000400000 */
[----:B------:R-:W-:Y:S01]  /*02f0*/  @!P4 FMUL R8, R8, 0.10000000149011611938 ;  /* 0x3dcccccd0808c820 */ /* 0x000fe20000400000 */
[----:B------:R-:W-:-:S02]  /*0300*/  SEL R2, RZ, 0x1, !P0 ;  /* 0x00000001ff027807 */ /* 0x000fc40004000000 */
[----:B------:R-:W-:Y:S02]  /*0310*/  SEL R3, RZ, 0x1, !P5 ;  /* 0x00000001ff037807 */ /* 0x000fe40006800000 */
[----:B------:R-:W-:Y:S02]  /*0320*/  FSETP.GT.AND P0, PT, R6, RZ, PT ;  /* 0x000000ff0600720b */ /* 0x000fe40003f04000 */
[----:B------:R-:W-:Y:S02]  /*0330*/  FSETP.GT.AND P6, PT, R7, RZ, PT ;  /* 0x000000ff0700720b */ /* 0x000fe40003fc4000 */
[----:B------:R-:W-:Y:S02]  /*0340*/  FSETP.GT.AND P2, PT, R10, RZ, PT ;  /* 0x000000ff0a00720b */ /* 0x000fe40003f44000 */
[----:B------:R-:W-:Y:S02]  /*0350*/  FSETP.GT.AND P1, PT, R11, RZ, PT ;  /* 0x000000ff0b00720b */ /* 0x000fe40003f24000 */
[----:B------:R-:W-:-:S02]  /*0360*/  FSETP.GT.AND P3, PT, R9, RZ, PT ;  /* 0x000000ff0900720b */ /* 0x000fc40003f64000 */
[----:B------:R-:W-:Y:S02]  /*0370*/  FSETP.GT.AND P4, PT, R8, RZ, PT ;  /* 0x000000ff0800720b */ /* 0x000fe40003f84000 */
[----:B------:R-:W-:Y:S02]  /*0380*/  PRMT R4, R2, 0x3340, R3 ;  /* 0x0000334002047816 */ /* 0x000fe40000000003 */
[----:B------:R-:W-:Y:S02]  /*0390*/  SEL R2, RZ, 0x1, !P0 ;  /* 0x00000001ff027807 */ /* 0x000fe40004000000 */
[----:B------:R-:W-:Y:S02]  /*03a0*/  SEL R3, RZ, 0x1, !P6 ;  /* 0x00000001ff037807 */ /* 0x000fe40007000000 */
[----:B------:R-:W-:Y:S02]  /*03b0*/  SEL R8, RZ, 0x1, !P2 ;  /* 0x00000001ff087807 */ /* 0x000fe40005000000 */
[----:B------:R-:W-:-:S02]  /*03c0*/  SEL R9, RZ, 0x1, !P1 ;  /* 0x00000001ff097807 */ /* 0x000fc40004800000 */
[----:B------:R-:W-:Y:S02]  /*03d0*/  SEL R7, RZ, 0x1, !P3 ;  /* 0x00000001ff077807 */ /* 0x000fe40005800000 */
[----:B------:R-:W-:Y:S02]  /*03e0*/  SEL R6, RZ, 0x1, !P4 ;  /* 0x00000001ff067807 */ /* 0x000fe40006000000 */
[----:B------:R-:W-:Y:S02]  /*03f0*/  PRMT R5, R2, 0x3340, R3 ;  /* 0x0000334002057816 */ /* 0x000fe40000000003 */
[----:B------:R-:W-:Y:S02]  /*0400*/  IADD3 R2, P0, R0, UR6, RZ ;  /* 0x0000000600027c10 */ /* 0x000fe4000ff1e0ff */
[----:B------:R-:W-:Y:S02]  /*0410*/  PRMT R9, R8, 0x3340, R9 ;  /* 0x0000334008097816 */ /* 0x000fe40000000009 */
[----:B------:R-:W-:-:S02]  /*0420*/  PRMT R6, R6, 0x3340, R7 ;  /* 0x0000334006067816 */ /* 0x000fc40000000007 */
[----:B------:R-:W-:Y:S02]  /*0430*/  PRMT R4, R4, 0x5410, R5 ;  /* 0x0000541004047816 */ /* 0x000fe40000000005 */
[----:B------:R-:W-:Y:S02]  /*0440*/  LEA.HI.X.SX32 R3, R0, UR7, 0x1, P0 ;  /* 0x0000000700037c11 */ /* 0x000fe400080f0eff */
[----:B------:R-:W-:-:S05]  /*0450*/  PRMT R5, R6, 0x5410, R9 ;  /* 0x0000541006057816 */ /* 0x000fca0000000009 */
[----:B------:R-:W-:Y:S01]  /*0460*/  STG.E.64 desc[UR4][R2.64], R4 ;  /* 0x0000000402007986 */ /* 0x000fe2000c101b04 */
[----:B------:R-:W-:Y:S05]  /*0470*/  EXIT ;  /* 0x000000000000794d */ /* 0x000fea0003800000 */
.L_x_0:
[----:B------:R-:W-:-:S00]  /*0480*/  BRA `(.L_x_0) ;  /* 0xfffffffc00fc7947 */ /* 0x000fc0000383ffff */
[----:B------:R-:W-:-:S00]  /*0490*/  NOP ;  /* 0x0000000000007918 */ /* 0x000fc00000000000 */
        /* <DEDUP_REMOVED lines=14> */
.L_x_1:


//--------------------- .nv.constant0.triton_poi_fused_convolution_leaky_relu_leaky_relu_backward_5 --------------------------
	.section	.nv.constant0.triton_poi_fused_convolution_leaky_relu_leaky_relu_backward_5,"a",@progbits
	.sectionflags	@""
	.align	4
.nv.constant0.triton_poi_fused_convolution_leaky_relu_leaky_relu_backward_5:
	.zero		556
